//
// Generated by NVIDIA NVVM Compiler
//
// Compiler Build ID: CL-36424714
// Cuda compilation tools, release 13.0, V13.0.88
// Based on NVVM 20.0.0
//

.version 9.0
.target sm_100
.address_size 64

	// .globl	foo

.visible .entry foo(
	.param .u64 .ptr .align 1 foo_param_0,
	.param .u64 .ptr .align 1 foo_param_1,
	.param .u64 .ptr .align 1 foo_param_2
)
{
	.reg .pred 	%p<2>;
	.reg .b32 	%r<5>;
	.reg .b64 	%rd<11>;

	ld.param.u64 	%rd1, [foo_param_0];
	ld.param.u64 	%rd2, [foo_param_1];
	ld.param.u64 	%rd3, [foo_param_2];
	mov.u32 	%r1, %ctaid.x;
	setp.gt.u32 	%p1, %r1, 127;
	@%p1 bra 	$L__BB0_2;
	cvta.to.global.u64 	%rd4, %rd2;
	cvta.to.global.u64 	%rd5, %rd3;
	cvta.to.global.u64 	%rd6, %rd1;
	mul.wide.u32 	%rd7, %r1, 4;
	add.s64 	%rd8, %rd4, %rd7;
	ld.global.u32 	%r2, [%rd8];
	add.s64 	%rd9, %rd5, %rd7;
	ld.global.u32 	%r3, [%rd9];
	mad.lo.s32 	%r4, %r3, %r2, 59;
	add.s64 	%rd10, %rd6, %rd7;
	st.global.u32 	[%rd10], %r4;
$L__BB0_2:
	ret;

}


// ===== COMPILED SASS (sm_100) =====

	.target	sm_100

	.elftype	@"ET_EXEC"


//--------------------- .note.nv.tkinfo           --------------------------
	.section	.note.nv.tkinfo,"",@"SHT_NOTE"
	.sectionflags	@"SHF_NOTE_NV_TKINFO"
	.tkinfo
        /*0018*/ 	.word	0x00000002
        /*0030*/ 	.string	""
        /*0030*/ 	.string	"ptxas"
        /*0030*/ 	.string	"Cuda compilation tools, release 13.0, V13.0.88"
        /*0030*/ 	.string	"Build cuda_13.0.r13.0/compiler.36424714_0"
        /*0030*/ 	.string	"-arch sm_100 -m 64 "



//--------------------- .note.nv.cuinfo           --------------------------
	.section	.note.nv.cuinfo,"",@"SHT_NOTE"
	.sectionflags	@"SHF_NOTE_NV_CUINFO"
        /*0018*/ 	.short	0x0002
        /*001a*/ 	.short	0x0064
        /*001c*/ 	.short	0x0082
	.zero		2


//--------------------- .nv.info                  --------------------------
	.section	.nv.info,"",@"SHT_CUDA_INFO"
	.align	4


	//----- nvinfo : EIATTR_REGCOUNT
	.align		4
        /*0000*/ 	.byte	0x04, 0x2f
        /*0002*/ 	.short	(.L_1 - .L_0)
	.align		4
.L_0:
        /*0004*/ 	.word	index@(foo)
        /*0008*/ 	.word	0x0000000c


	//----- nvinfo : EIATTR_FRAME_SIZE
	.align		4
.L_1:
        /*000c*/ 	.byte	0x04, 0x11
        /*000e*/ 	.short	(.L_3 - .L_2)
	.align		4
.L_2:
        /*0010*/ 	.word	index@(foo)
        /*0014*/ 	.word	0x00000000


	//----- nvinfo : EIATTR_MIN_STACK_SIZE
	.align		4
.L_3:
        /*0018*/ 	.byte	0x04, 0x12
        /*001a*/ 	.short	(.L_5 - .L_4)
	.align		4
.L_4:
        /*001c*/ 	.word	index@(foo)
        /*0020*/ 	.word	0x00000000
.L_5:


//--------------------- .nv.compat                --------------------------
	.section	.nv.compat,"",@"SHT_CUDA_COMPAT_INFO"
	.align	4
        /*0000*/ 	.byte	0x02, 0x09, 0x00, 0x00, 0x02, 0x02, 0x01, 0x00, 0x02, 0x05, 0x05, 0x00, 0x03, 0x07, 0x01, 0x01
        /*0010*/ 	.byte	0x02, 0x03, 0x00, 0x00, 0x02, 0x06, 0x01, 0x00, 0x04, 0x0b, 0x08, 0x00, 0x09, 0x00, 0x00, 0x00
        /*0020*/ 	.byte	0x00, 0x00, 0x00, 0x00


//--------------------- .nv.info.foo              --------------------------
	.section	.nv.info.foo,"",@"SHT_CUDA_INFO"
	.sectionflags	@""
	.align	4


	//----- nvinfo : EIATTR_CUDA_API_VERSION
	.align		4
        /*0000*/ 	.byte	0x04, 0x37
        /*0002*/ 	.short	(.L_7 - .L_6)
.L_6:
        /*0004*/ 	.word	0x00000082


	//----- nvinfo : EIATTR_KPARAM_INFO
	.align		4
.L_7:
        /*0008*/ 	.byte	0x04, 0x17
        /*000a*/ 	.short	(.L_9 - .L_8)
.L_8:
        /*000c*/ 	.word	0x00000000
        /*0010*/ 	.short	0x0002
        /*0012*/ 	.short	0x0010
        /*0014*/ 	.byte	0x00, 0xf5, 0x21, 0x00


	//----- nvinfo : EIATTR_KPARAM_INFO
	.align		4
.L_9:
        /*0018*/ 	.byte	0x04, 0x17
        /*001a*/ 	.short	(.L_11 - .L_10)
.L_10:
        /*001c*/ 	.word	0x00000000
        /*0020*/ 	.short	0x0001
        /*0022*/ 	.short	0x0008
        /*0024*/ 	.byte	0x00, 0xf5, 0x21, 0x00


	//----- nvinfo : EIATTR_KPARAM_INFO
	.align		4
.L_11:
        /*0028*/ 	.byte	0x04, 0x17
        /*002a*/ 	.short	(.L_13 - .L_12)
.L_12:
        /*002c*/ 	.word	0x00000000
        /*0030*/ 	.short	0x0000
        /*0032*/ 	.short	0x0000
        /*0034*/ 	.byte	0x00, 0xf5, 0x21, 0x00


	//----- nvinfo : EIATTR_SPARSE_MMA_MASK
	.align		4
.L_13:
        /*0038*/ 	.byte	0x03, 0x50
        /*003a*/ 	.short	0x0000


	//----- nvinfo : EIATTR_MAXREG_COUNT
	.align		4
        /*003c*/ 	.byte	0x03, 0x1b
        /*003e*/ 	.short	0x00ff


	//----- nvinfo : EIATTR_MERCURY_ISA_VERSION
	.align		4
        /*0040*/ 	.byte	0x03, 0x5f
        /*0042*/ 	.short	0x0101


	//----- nvinfo : EIATTR_VRC_CTA_INIT_COUNT
	.align		4
        /*0044*/ 	.byte	0x02, 0x4a
	.zero		1
	.zero		1


	//----- nvinfo : EIATTR_EXIT_INSTR_OFFSETS
	.align		4
        /*0048*/ 	.byte	0x04, 0x1c
        /*004a*/ 	.short	(.L_15 - .L_14)


	//   ....[0]....
.L_14:
        /*004c*/ 	.word	0x00000030


	//   ....[1]....
        /*0050*/ 	.word	0x000000f0


	//----- nvinfo : EIATTR_CBANK_PARAM_SIZE
	.align		4
.L_15:
        /*0054*/ 	.byte	0x03, 0x19
        /*0056*/ 	.short	0x0018


	//----- nvinfo : EIATTR_PARAM_CBANK
	.align		4
        /*0058*/ 	.byte	0x04, 0x0a
        /*005a*/ 	.short	(.L_17 - .L_16)
	.align		4
.L_16:
        /*005c*/ 	.word	index@(.nv.constant0.foo)
        /*0060*/ 	.short	0x0380
        /*0062*/ 	.short	0x0018


	//----- nvinfo : EIATTR_SW_WAR
	.align		4
.L_17:
        /*0064*/ 	.byte	0x04, 0x36
        /*0066*/ 	.short	(.L_19 - .L_18)
.L_18:
        /*0068*/ 	.word	0x00000008
.L_19:


//--------------------- .nv.callgraph             --------------------------
	.section	.nv.callgraph,"",@"SHT_CUDA_CALLGRAPH"
	.align	4
	.sectionentsize	8
	.align		4
        /*0000*/ 	.word	0x00000000
	.align		4
        /*0004*/ 	.word	0xffffffff
	.align		4
        /*0008*/ 	.word	0x00000000
	.align		4
        /*000c*/ 	.word	0xfffffffe
	.align		4
        /*0010*/ 	.word	0x00000000
	.align		4
        /*0014*/ 	.word	0xfffffffd
	.align		4
        /*0018*/ 	.word	0x00000000
	.align		4
        /*001c*/ 	.word	0xfffffffc


//--------------------- .text.foo                 --------------------------
	.section	.text.foo,"ax",@progbits
	.align	128
        .global         foo
        .type           foo,@function
        .size           foo,(.L_x_1 - foo)
        .other          foo,@"STO_CUDA_ENTRY STV_DEFAULT"
foo:
.text.foo:
[----:B------:R-:W-:Y:S01]  /*0000*/  LDC R1, c[0x0][0x37c] ;  /* 0x0000df00ff017b82 */ /* 0x000fe20000000800 */
[----:B------:R-:W0:Y:S02]  /*0010*/  S2R R9, SR_CTAID.X ;  /* 0x0000000000097919 */ /* 0x000e240000002500 */
[----:B0-----:R-:W-:-:S13]  /*0020*/  ISETP.GT.U32.AND P0, PT, R9, 0x7f, PT ;  /* 0x0000007f0900780c */ /* 0x001fda0003f04070 */
[----:B------:R-:W-:Y:S05]  /*0030*/  @P0 EXIT ;  /* 0x000000000000094d */ /* 0x000fea0003800000 */
[----:B------:R-:W0:Y:S01]  /*0040*/  LDC.64 R2, c[0x0][0x388] ;  /* 0x0000e200ff027b82 */ /* 0x000e220000000a00 */
[----:B------:R-:W1:Y:S07]  /*0050*/  LDCU.64 UR4, c[0x0][0x358] ;  /* 0x00006b00ff0477ac */ /* 0x000e6e0008000a00 */
[----:B------:R-:W2:Y:S08]  /*0060*/  LDC.64 R4, c[0x0][0x390] ;  /* 0x0000e400ff047b82 */ /* 0x000eb00000000a00 */
[----:B------:R-:W3:Y:S01]  /*0070*/  LDC.64 R6, c[0x0][0x380] ;  /* 0x0000e000ff067b82 */ /* 0x000ee20000000a00 */
[----:B0-----:R-:W-:-:S06]  /*0080*/  IMAD.WIDE.U32 R2, R9, 0x4, R2 ;  /* 0x0000000409027825 */ /* 0x001fcc00078e0002 */
[----:B-1----:R-:W4:Y:S01]  /*0090*/  LDG.E R2, desc[UR4][R2.64] ;  /* 0x0000000402027981 */ /* 0x002f22000c1e1900 */
[----:B--2---:R-:W-:-:S06]  /*00a0*/  IMAD.WIDE.U32 R4, R9, 0x4, R4 ;  /* 0x0000000409047825 */ /* 0x004fcc00078e0004 */
[----:B------:R-:W4:Y:S01]  /*00b0*/  LDG.E R5, desc[UR4][R4.64] ;  /* 0x0000000404057981 */ /* 0x000f22000c1e1900 */
[----:B---3--:R-:W-:-:S04]  /*00c0*/  IMAD.WIDE.U32 R6, R9, 0x4, R6 ;  /* 0x0000000409067825 */ /* 0x008fc800078e0006 */
[----:B----4-:R-:W-:-:S05]  /*00d0*/  IMAD R9, R2, R5, 0x3b ;  /* 0x0000003b02097424 */ /* 0x010fca00078e0205 */
[----:B------:R-:W-:Y:S01]  /*00e0*/  STG.E desc[UR4][R6.64], R9 ;  /* 0x0000000906007986 */ /* 0x000fe2000c101904 */
[----:B------:R-:W-:Y:S05]  /*00f0*/  EXIT ;  /* 0x000000000000794d */ /* 0x000fea0003800000 */
.L_x_0:
[----:B------:R-:W-:-:S00]  /*0100*/  BRA `(.L_x_0) ;  /* 0xfffffffc00fc7947 */ /* 0x000fc0000383ffff */
[----:B------:R-:W-:-:S00]  /*0110*/  NOP ;  /* 0x0000000000007918 */ /* 0x000fc00000000000 */
        /* <DEDUP_REMOVED lines=14> */
.L_x_1:


//--------------------- .nv.shared.reserved.0     --------------------------
	.section	.nv.shared.reserved.0,"aw",@nobits
	.weak		__nv_reservedSMEM_offset_0_alias
	.size		__nv_reservedSMEM_offset_0_alias, 0, 64
	.other		__nv_reservedSMEM_offset_0_alias,@"STO_CUDA_RESERVED_SHARED STV_DEFAULT"
__nv_reservedSMEM_offset_0_alias:
	.zero		0
	.zero		64


//--------------------- .nv.constant0.foo         --------------------------
	.section	.nv.constant0.foo,"a",@progbits
	.sectionflags	@""
	.align	4
.nv.constant0.foo:
	.zero		920


//--------------------- SYMBOLS --------------------------

	.type		.nv.reservedSmem.offset0,@object
	.size		.nv.reservedSmem.offset0,0x4
